//
// Generated by NVIDIA NVVM Compiler
//
// Compiler Build ID: CL-36424714
// Cuda compilation tools, release 13.0, V13.0.88
// Based on NVVM 20.0.0
//

.version 9.0
.target sm_100
.address_size 64

	// .globl	_Z20multiplicar_matricesPiS_S_i

.visible .entry _Z20multiplicar_matricesPiS_S_i(
	.param .u64 .ptr .align 1 _Z20multiplicar_matricesPiS_S_i_param_0,
	.param .u64 .ptr .align 1 _Z20multiplicar_matricesPiS_S_i_param_1,
	.param .u64 .ptr .align 1 _Z20multiplicar_matricesPiS_S_i_param_2,
	.param .u32 _Z20multiplicar_matricesPiS_S_i_param_3
)
{
	.reg .pred 	%p<10>;
	.reg .b32 	%r<105>;
	.reg .b64 	%rd<67>;

	ld.param.u64 	%rd14, [_Z20multiplicar_matricesPiS_S_i_param_0];
	ld.param.u64 	%rd15, [_Z20multiplicar_matricesPiS_S_i_param_1];
	ld.param.u32 	%r30, [_Z20multiplicar_matricesPiS_S_i_param_3];
	cvta.to.global.u64 	%rd1, %rd15;
	cvta.to.global.u64 	%rd2, %rd14;
	mov.u32 	%r31, %ctaid.y;
	mov.u32 	%r32, %ntid.y;
	mov.u32 	%r33, %tid.y;
	mad.lo.s32 	%r1, %r31, %r32, %r33;
	mov.u32 	%r34, %ctaid.x;
	mov.u32 	%r35, %ntid.x;
	mov.u32 	%r36, %tid.x;
	mad.lo.s32 	%r2, %r34, %r35, %r36;
	max.s32 	%r37, %r1, %r2;
	setp.ge.s32 	%p1, %r37, %r30;
	@%p1 bra 	$L__BB0_13;
	mul.lo.s32 	%r3, %r30, %r1;
	and.b32  	%r4, %r30, 7;
	setp.lt.u32 	%p2, %r30, 8;
	mov.b32 	%r99, 0;
	mov.u32 	%r104, %r99;
	@%p2 bra 	$L__BB0_4;
	and.b32  	%r99, %r30, 2147483640;
	neg.s32 	%r93, %r99;
	mul.wide.s32 	%rd16, %r30, 4;
	add.s64 	%rd3, %rd1, %rd16;
	shl.b32 	%r7, %r30, 3;
	mul.wide.s32 	%rd17, %r30, 8;
	add.s64 	%rd4, %rd1, %rd17;
	mul.wide.s32 	%rd18, %r30, 12;
	add.s64 	%rd5, %rd1, %rd18;
	mul.wide.s32 	%rd19, %r30, 16;
	add.s64 	%rd6, %rd1, %rd19;
	mul.wide.s32 	%rd20, %r30, 20;
	add.s64 	%rd7, %rd1, %rd20;
	mul.wide.s32 	%rd21, %r30, 24;
	add.s64 	%rd8, %rd1, %rd21;
	mul.wide.s32 	%rd22, %r30, 28;
	add.s64 	%rd9, %rd1, %rd22;
	mul.wide.u32 	%rd23, %r3, 4;
	add.s64 	%rd24, %rd23, %rd2;
	add.s64 	%rd66, %rd24, 16;
	mov.b32 	%r104, 0;
	mov.u32 	%r92, %r2;
$L__BB0_3:
	.pragma "nounroll";
	mul.wide.s32 	%rd25, %r92, 4;
	add.s64 	%rd26, %rd3, %rd25;
	add.s64 	%rd27, %rd4, %rd25;
	add.s64 	%rd28, %rd5, %rd25;
	add.s64 	%rd29, %rd6, %rd25;
	add.s64 	%rd30, %rd7, %rd25;
	add.s64 	%rd31, %rd8, %rd25;
	add.s64 	%rd32, %rd9, %rd25;
	add.s64 	%rd33, %rd1, %rd25;
	ld.global.u32 	%r41, [%rd66+-16];
	ld.global.u32 	%r42, [%rd33];
	mad.lo.s32 	%r43, %r42, %r41, %r104;
	ld.global.u32 	%r44, [%rd66+-12];
	ld.global.u32 	%r45, [%rd26];
	mad.lo.s32 	%r46, %r45, %r44, %r43;
	ld.global.u32 	%r47, [%rd66+-8];
	ld.global.u32 	%r48, [%rd27];
	mad.lo.s32 	%r49, %r48, %r47, %r46;
	ld.global.u32 	%r50, [%rd66+-4];
	ld.global.u32 	%r51, [%rd28];
	mad.lo.s32 	%r52, %r51, %r50, %r49;
	ld.global.u32 	%r53, [%rd66];
	ld.global.u32 	%r54, [%rd29];
	mad.lo.s32 	%r55, %r54, %r53, %r52;
	ld.global.u32 	%r56, [%rd66+4];
	ld.global.u32 	%r57, [%rd30];
	mad.lo.s32 	%r58, %r57, %r56, %r55;
	ld.global.u32 	%r59, [%rd66+8];
	ld.global.u32 	%r60, [%rd31];
	mad.lo.s32 	%r61, %r60, %r59, %r58;
	ld.global.u32 	%r62, [%rd66+12];
	ld.global.u32 	%r63, [%rd32];
	mad.lo.s32 	%r104, %r63, %r62, %r61;
	add.s32 	%r93, %r93, 8;
	add.s32 	%r92, %r92, %r7;
	add.s64 	%rd66, %rd66, 32;
	setp.ne.s32 	%p3, %r93, 0;
	@%p3 bra 	$L__BB0_3;
$L__BB0_4:
	setp.eq.s32 	%p4, %r4, 0;
	@%p4 bra 	$L__BB0_12;
	and.b32  	%r17, %r30, 3;
	setp.lt.u32 	%p5, %r4, 4;
	@%p5 bra 	$L__BB0_7;
	add.s32 	%r65, %r99, %r3;
	mul.wide.u32 	%rd34, %r65, 4;
	add.s64 	%rd35, %rd2, %rd34;
	ld.global.u32 	%r66, [%rd35];
	mad.lo.s32 	%r67, %r99, %r30, %r2;
	mul.wide.s32 	%rd36, %r67, 4;
	add.s64 	%rd37, %rd1, %rd36;
	ld.global.u32 	%r68, [%rd37];
	mad.lo.s32 	%r69, %r68, %r66, %r104;
	cvt.u64.u32 	%rd38, %r3;
	cvt.u64.u32 	%rd39, %r99;
	add.s64 	%rd40, %rd39, %rd38;
	shl.b64 	%rd41, %rd40, 2;
	add.s64 	%rd42, %rd2, %rd41;
	ld.global.u32 	%r70, [%rd42+4];
	mul.wide.s32 	%rd43, %r30, 4;
	add.s64 	%rd44, %rd37, %rd43;
	ld.global.u32 	%r71, [%rd44];
	mad.lo.s32 	%r72, %r71, %r70, %r69;
	ld.global.u32 	%r73, [%rd42+8];
	add.s64 	%rd45, %rd44, %rd43;
	ld.global.u32 	%r74, [%rd45];
	mad.lo.s32 	%r75, %r74, %r73, %r72;
	ld.global.u32 	%r76, [%rd42+12];
	add.s64 	%rd46, %rd45, %rd43;
	ld.global.u32 	%r77, [%rd46];
	mad.lo.s32 	%r104, %r77, %r76, %r75;
	add.s32 	%r99, %r99, 4;
$L__BB0_7:
	setp.eq.s32 	%p6, %r17, 0;
	@%p6 bra 	$L__BB0_12;
	setp.eq.s32 	%p7, %r17, 1;
	@%p7 bra 	$L__BB0_10;
	add.s32 	%r79, %r99, %r3;
	mul.wide.u32 	%rd47, %r79, 4;
	add.s64 	%rd48, %rd2, %rd47;
	ld.global.u32 	%r80, [%rd48];
	mad.lo.s32 	%r81, %r99, %r30, %r2;
	mul.wide.s32 	%rd49, %r81, 4;
	add.s64 	%rd50, %rd1, %rd49;
	ld.global.u32 	%r82, [%rd50];
	mad.lo.s32 	%r83, %r82, %r80, %r104;
	cvt.u64.u32 	%rd51, %r3;
	cvt.u64.u32 	%rd52, %r99;
	add.s64 	%rd53, %rd52, %rd51;
	shl.b64 	%rd54, %rd53, 2;
	add.s64 	%rd55, %rd2, %rd54;
	ld.global.u32 	%r84, [%rd55+4];
	mul.wide.s32 	%rd56, %r30, 4;
	add.s64 	%rd57, %rd50, %rd56;
	ld.global.u32 	%r85, [%rd57];
	mad.lo.s32 	%r104, %r85, %r84, %r83;
	add.s32 	%r99, %r99, 2;
$L__BB0_10:
	and.b32  	%r86, %r30, 1;
	setp.eq.b32 	%p8, %r86, 1;
	not.pred 	%p9, %p8;
	@%p9 bra 	$L__BB0_12;
	add.s32 	%r87, %r99, %r3;
	mul.wide.u32 	%rd58, %r87, 4;
	add.s64 	%rd59, %rd2, %rd58;
	ld.global.u32 	%r88, [%rd59];
	mad.lo.s32 	%r89, %r99, %r30, %r2;
	mul.wide.s32 	%rd60, %r89, 4;
	add.s64 	%rd61, %rd1, %rd60;
	ld.global.u32 	%r90, [%rd61];
	mad.lo.s32 	%r104, %r90, %r88, %r104;
$L__BB0_12:
	ld.param.u64 	%rd65, [_Z20multiplicar_matricesPiS_S_i_param_2];
	add.s32 	%r91, %r3, %r2;
	cvta.to.global.u64 	%rd62, %rd65;
	mul.wide.s32 	%rd63, %r91, 4;
	add.s64 	%rd64, %rd62, %rd63;
	st.global.u32 	[%rd64], %r104;
$L__BB0_13:
	ret;

}


// ===== COMPILED SASS (sm_100) =====

	.target	sm_100

	.elftype	@"ET_EXEC"


//--------------------- .note.nv.tkinfo           --------------------------
	.section	.note.nv.tkinfo,"",@"SHT_NOTE"
	.sectionflags	@"SHF_NOTE_NV_TKINFO"
	.tkinfo
        /*0018*/ 	.word	0x00000002
        /*0030*/ 	.string	""
        /*0030*/ 	.string	"ptxas"
        /*0030*/ 	.string	"Cuda compilation tools, release 13.0, V13.0.88"
        /*0030*/ 	.string	"Build cuda_13.0.r13.0/compiler.36424714_0"
        /*0030*/ 	.string	"-arch sm_100 -m 64 "



//--------------------- .note.nv.cuinfo           --------------------------
	.section	.note.nv.cuinfo,"",@"SHT_NOTE"
	.sectionflags	@"SHF_NOTE_NV_CUINFO"
        /*0018*/ 	.short	0x0002
        /*001a*/ 	.short	0x0064
        /*001c*/ 	.short	0x0082
	.zero		2


//--------------------- .nv.info                  --------------------------
	.section	.nv.info,"",@"SHT_CUDA_INFO"
	.align	4


	//----- nvinfo : EIATTR_REGCOUNT
	.align		4
        /*0000*/ 	.byte	0x04, 0x2f
        /*0002*/ 	.short	(.L_1 - .L_0)
	.align		4
.L_0:
        /*0004*/ 	.word	index@(_Z20multiplicar_matricesPiS_S_i)
        /*0008*/ 	.word	0x0000001e


	//----- nvinfo : EIATTR_FRAME_SIZE
	.align		4
.L_1:
        /*000c*/ 	.byte	0x04, 0x11
        /*000e*/ 	.short	(.L_3 - .L_2)
	.align		4
.L_2:
        /*0010*/ 	.word	index@(_Z20multiplicar_matricesPiS_S_i)
        /*0014*/ 	.word	0x00000000


	//----- nvinfo : EIATTR_MIN_STACK_SIZE
	.align		4
.L_3:
        /*0018*/ 	.byte	0x04, 0x12
        /*001a*/ 	.short	(.L_5 - .L_4)
	.align		4
.L_4:
        /*001c*/ 	.word	index@(_Z20multiplicar_matricesPiS_S_i)
        /*0020*/ 	.word	0x00000000
.L_5:


//--------------------- .nv.compat                --------------------------
	.section	.nv.compat,"",@"SHT_CUDA_COMPAT_INFO"
	.align	4
        /*0000*/ 	.byte	0x02, 0x09, 0x00, 0x00, 0x02, 0x02, 0x01, 0x00, 0x02, 0x05, 0x05, 0x00, 0x03, 0x07, 0x01, 0x01
        /*0010*/ 	.byte	0x02, 0x03, 0x00, 0x00, 0x02, 0x06, 0x01, 0x00, 0x04, 0x0b, 0x08, 0x00, 0x09, 0x00, 0x00, 0x00
        /*0020*/ 	.byte	0x00, 0x00, 0x00, 0x00


//--------------------- .nv.info._Z20multiplicar_matricesPiS_S_i --------------------------
	.section	.nv.info._Z20multiplicar_matricesPiS_S_i,"",@"SHT_CUDA_INFO"
	.sectionflags	@""
	.align	4


	//----- nvinfo : EIATTR_CUDA_API_VERSION
	.align		4
        /*0000*/ 	.byte	0x04, 0x37
        /*0002*/ 	.short	(.L_7 - .L_6)
.L_6:
        /*0004*/ 	.word	0x00000082


	//----- nvinfo : EIATTR_KPARAM_INFO
	.align		4
.L_7:
        /*0008*/ 	.byte	0x04, 0x17
        /*000a*/ 	.short	(.L_9 - .L_8)
.L_8:
        /*000c*/ 	.word	0x00000000
        /*0010*/ 	.short	0x0003
        /*0012*/ 	.short	0x0018
        /*0014*/ 	.byte	0x00, 0xf0, 0x11, 0x00


	//----- nvinfo : EIATTR_KPARAM_INFO
	.align		4
.L_9:
        /*0018*/ 	.byte	0x04, 0x17
        /*001a*/ 	.short	(.L_11 - .L_10)
.L_10:
        /*001c*/ 	.word	0x00000000
        /*0020*/ 	.short	0x0002
        /*0022*/ 	.short	0x0010
        /*0024*/ 	.byte	0x00, 0xf5, 0x21, 0x00


	//----- nvinfo : EIATTR_KPARAM_INFO
	.align		4
.L_11:
        /*0028*/ 	.byte	0x04, 0x17
        /*002a*/ 	.short	(.L_13 - .L_12)
.L_12:
        /*002c*/ 	.word	0x00000000
        /*0030*/ 	.short	0x0001
        /*0032*/ 	.short	0x0008
        /*0034*/ 	.byte	0x00, 0xf5, 0x21, 0x00


	//----- nvinfo : EIATTR_KPARAM_INFO
	.align		4
.L_13:
        /*0038*/ 	.byte	0x04, 0x17
        /*003a*/ 	.short	(.L_15 - .L_14)
.L_14:
        /*003c*/ 	.word	0x00000000
        /*0040*/ 	.short	0x0000
        /*0042*/ 	.short	0x0000
        /*0044*/ 	.byte	0x00, 0xf5, 0x21, 0x00


	//----- nvinfo : EIATTR_SPARSE_MMA_MASK
	.align		4
.L_15:
        /*0048*/ 	.byte	0x03, 0x50
        /*004a*/ 	.short	0x0000


	//----- nvinfo : EIATTR_MAXREG_COUNT
	.align		4
        /*004c*/ 	.byte	0x03, 0x1b
        /*004e*/ 	.short	0x00ff


	//----- nvinfo : EIATTR_MERCURY_ISA_VERSION
	.align		4
        /*0050*/ 	.byte	0x03, 0x5f
        /*0052*/ 	.short	0x0101


	//----- nvinfo : EIATTR_VRC_CTA_INIT_COUNT
	.align		4
        /*0054*/ 	.byte	0x02, 0x4a
	.zero		1
	.zero		1


	//----- nvinfo : EIATTR_EXIT_INSTR_OFFSETS
	.align		4
        /*0058*/ 	.byte	0x04, 0x1c
        /*005a*/ 	.short	(.L_17 - .L_16)


	//   ....[0]....
.L_16:
        /*005c*/ 	.word	0x000000c0


	//   ....[1]....
        /*0060*/ 	.word	0x00000a90


	//----- nvinfo : EIATTR_CBANK_PARAM_SIZE
	.align		4
.L_17:
        /*0064*/ 	.byte	0x03, 0x19
        /*0066*/ 	.short	0x001c


	//----- nvinfo : EIATTR_PARAM_CBANK
	.align		4
        /*0068*/ 	.byte	0x04, 0x0a
        /*006a*/ 	.short	(.L_19 - .L_18)
	.align		4
.L_18:
        /*006c*/ 	.word	index@(.nv.constant0._Z20multiplicar_matricesPiS_S_i)
        /*0070*/ 	.short	0x0380
        /*0072*/ 	.short	0x001c


	//----- nvinfo : EIATTR_SW_WAR
	.align		4
.L_19:
        /*0074*/ 	.byte	0x04, 0x36
        /*0076*/ 	.short	(.L_21 - .L_20)
.L_20:
        /*0078*/ 	.word	0x00000008
.L_21:


//--------------------- .nv.callgraph             --------------------------
	.section	.nv.callgraph,"",@"SHT_CUDA_CALLGRAPH"
	.align	4
	.sectionentsize	8
	.align		4
        /*0000*/ 	.word	0x00000000
	.align		4
        /*0004*/ 	.word	0xffffffff
	.align		4
        /*0008*/ 	.word	0x00000000
	.align		4
        /*000c*/ 	.word	0xfffffffe
	.align		4
        /*0010*/ 	.word	0x00000000
	.align		4
        /*0014*/ 	.word	0xfffffffd
	.align		4
        /*0018*/ 	.word	0x00000000
	.align		4
        /*001c*/ 	.word	0xfffffffc


//--------------------- .text._Z20multiplicar_matricesPiS_S_i --------------------------
	.section	.text._Z20multiplicar_matricesPiS_S_i,"ax",@progbits
	.align	128
        .global         _Z20multiplicar_matricesPiS_S_i
        .type           _Z20multiplicar_matricesPiS_S_i,@function
        .size           _Z20multiplicar_matricesPiS_S_i,(.L_x_5 - _Z20multiplicar_matricesPiS_S_i)
        .other          _Z20multiplicar_matricesPiS_S_i,@"STO_CUDA_ENTRY STV_DEFAULT"
_Z20multiplicar_matricesPiS_S_i:
.text._Z20multiplicar_matricesPiS_S_i:
[----:B------:R-:W-:Y:S01]  /*0000*/  LDC R1, c[0x0][0x37c] ;  /* 0x0000df00ff017b82 */ /* 0x000fe20000000800 */
[----:B------:R-:W0:Y:S07]  /*0010*/  S2R R0, SR_TID.Y ;  /* 0x0000000000007919 */ /* 0x000e2e0000002200 */
[----:B------:R-:W0:Y:S01]  /*0020*/  S2UR UR4, SR_CTAID.Y ;  /* 0x00000000000479c3 */ /* 0x000e220000002600 */
[----:B------:R-:W1:Y:S01]  /*0030*/  LDCU UR20, c[0x0][0x398] ;  /* 0x00007300ff1477ac */ /* 0x000e620008000800 */
[----:B------:R-:W2:Y:S06]  /*0040*/  S2R R3, SR_TID.X ;  /* 0x0000000000037919 */ /* 0x000eac0000002100 */
[----:B------:R-:W0:Y:S08]  /*0050*/  LDC R13, c[0x0][0x364] ;  /* 0x0000d900ff0d7b82 */ /* 0x000e300000000800 */
[----:B------:R-:W2:Y:S08]  /*0060*/  S2UR UR5, SR_CTAID.X ;  /* 0x00000000000579c3 */ /* 0x000eb00000002500 */
[----:B------:R-:W2:Y:S01]  /*0070*/  LDC R2, c[0x0][0x360] ;  /* 0x0000d800ff027b82 */ /* 0x000ea20000000800 */
[----:B0-----:R-:W-:-:S02]  /*0080*/  IMAD R13, R13, UR4, R0 ;  /* 0x000000040d0d7c24 */ /* 0x001fc4000f8e0200 */
[----:B--2---:R-:W-:-:S05]  /*0090*/  IMAD R0, R2, UR5, R3 ;  /* 0x0000000502007c24 */ /* 0x004fca000f8e0203 */
[----:B------:R-:W-:-:S04]  /*00a0*/  VIMNMX R2, PT, PT, R13, R0, !PT ;  /* 0x000000000d027248 */ /* 0x000fc80007fe0100 */
[----:B-1----:R-:W-:-:S13]  /*00b0*/  ISETP.GE.AND P0, PT, R2, UR20, PT ;  /* 0x0000001402007c0c */ /* 0x002fda000bf06270 */
[----:B------:R-:W-:Y:S05]  /*00c0*/  @P0 EXIT ;  /* 0x000000000000094d */ /* 0x000fea0003800000 */
[----:B------:R-:W-:Y:S01]  /*00d0*/  UISETP.GE.U32.AND UP0, UPT, UR20, 0x8, UPT ;  /* 0x000000081400788c */ /* 0x000fe2000bf06070 */
[----:B------:R-:W-:Y:S02]  /*00e0*/  HFMA2 R12, -RZ, RZ, 0, 0 ;  /* 0x00000000ff0c7431 */ /* 0x000fe400000001ff */
[----:B------:R-:W-:Y:S01]  /*00f0*/  IMAD R13, R13, UR20, RZ ;  /* 0x000000140d0d7c24 */ /* 0x000fe2000f8e02ff */
[----:B------:R-:W-:Y:S01]  /*0100*/  UMOV UR4, URZ ;  /* 0x000000ff00047c82 */ /* 0x000fe20008000000 */
[----:B------:R-:W0:Y:S04]  /*0110*/  LDCU.64 UR18, c[0x0][0x358] ;  /* 0x00006b00ff1277ac */ /* 0x000e280008000a00 */
[----:B------:R-:W-:Y:S05]  /*0120*/  BRA.U !UP0, `(.L_x_0) ;  /* 0x0000000508047547 */ /* 0x000fea000b800000 */
[----:B------:R-:W1:Y:S01]  /*0130*/  LDCU.128 UR24, c[0x0][0x380] ;  /* 0x00007000ff1877ac */ /* 0x000e620008000c00 */
[----:B------:R-:W-:Y:S02]  /*0140*/  MOV R12, RZ ;  /* 0x000000ff000c7202 */ /* 0x000fe40000000f00 */
[----:B------:R-:W-:Y:S01]  /*0150*/  MOV R14, R0 ;  /* 0x00000000000e7202 */ /* 0x000fe20000000f00 */
[----:B------:R-:W-:-:S04]  /*0160*/  ULOP3.LUT UR4, UR20, 0x7ffffff8, URZ, 0xc0, !UPT ;  /* 0x7ffffff814047892 */ /* 0x000fc8000f8ec0ff */
[----:B------:R-:W-:Y:S01]  /*0170*/  UIADD3 UR5, UPT, UPT, -UR4, URZ, URZ ;  /* 0x000000ff04057290 */ /* 0x000fe2000fffe1ff */
[----:B-1----:R-:W-:Y:S01]  /*0180*/  MOV R2, UR24 ;  /* 0x0000001800027c02 */ /* 0x002fe20008000f00 */
[----:B------:R-:W-:Y:S01]  /*0190*/  UIMAD.WIDE UR6, UR20, 0x8, UR26 ;  /* 0x00000008140678a5 */ /* 0x000fe2000f8e021a */
[----:B------:R-:W-:Y:S01]  /*01a0*/  MOV R3, UR25 ;  /* 0x0000001900037c02 */ /* 0x000fe20008000f00 */
[----:B------:R-:W-:Y:S02]  /*01b0*/  UIMAD.WIDE UR8, UR20, 0xc, UR26 ;  /* 0x0000000c140878a5 */ /* 0x000fe4000f8e021a */
[----:B------:R-:W-:Y:S01]  /*01c0*/  UIMAD.WIDE UR10, UR20, 0x10, UR26 ;  /* 0x00000010140a78a5 */ /* 0x000fe2000f8e021a */
[----:B------:R-:W-:Y:S01]  /*01d0*/  IMAD.WIDE.U32 R2, R13, 0x4, R2 ;  /* 0x000000040d027825 */ /* 0x000fe200078e0002 */
[----:B------:R-:W-:Y:S02]  /*01e0*/  UIMAD.WIDE UR12, UR20, 0x14, UR26 ;  /* 0x00000014140c78a5 */ /* 0x000fe4000f8e021a */
[----:B------:R-:W-:Y:S01]  /*01f0*/  UIMAD.WIDE UR14, UR20, 0x18, UR26 ;  /* 0x00000018140e78a5 */ /* 0x000fe2000f8e021a */
[----:B------:R-:W-:Y:S01]  /*0200*/  IADD3 R2, P0, PT, R2, 0x10, RZ ;  /* 0x0000001002027810 */ /* 0x000fe20007f1e0ff */
[----:B------:R-:W-:-:S03]  /*0210*/  UIMAD.WIDE UR16, UR20, 0x1c, UR26 ;  /* 0x0000001c141078a5 */ /* 0x000fc6000f8e021a */
[----:B------:R-:W-:-:S09]  /*0220*/  IADD3.X R3, PT, PT, RZ, R3, RZ, P0, !PT ;  /* 0x00000003ff037210 */ /* 0x000fd200007fe4ff */
.L_x_1:
[----:B------:R-:W-:Y:S01]  /*0230*/  UIMAD.WIDE UR22, UR20, 0x4, UR26 ;  /* 0x00000004141678a5 */ /* 0x000fe2000f8e021a */
[----:B------:R-:W-:Y:S02]  /*0240*/  IMAD.MOV.U32 R23, RZ, RZ, 0x4 ;  /* 0x00000004ff177424 */ /* 0x000fe400078e00ff */
[----:B------:R-:W-:Y:S01]  /*0250*/  HFMA2 R11, -RZ, RZ, 0, 2.384185791015625e-07 ;  /* 0x00000004ff0b7431 */ /* 0x000fe200000001ff */
[----:B------:R-:W-:Y:S01]  /*0260*/  MOV R25, 0x4 ;  /* 0x0000000400197802 */ /* 0x000fe20000000f00 */
[----:B0-----:R-:W2:Y:S01]  /*0270*/  LDG.E R21, desc[UR18][R2.64+-0x10] ;  /* 0xfffff01202157981 */ /* 0x001ea2000c1e1900 */
[C---:B------:R-:W-:Y:S01]  /*0280*/  IMAD.WIDE R22, R14.reuse, R23, UR26 ;  /* 0x0000001a0e167e25 */ /* 0x040fe2000f8e0217 */
[----:B------:R-:W-:Y:S02]  /*0290*/  MOV R8, UR22 ;  /* 0x0000001600087c02 */ /* 0x000fe40008000f00 */
[----:B------:R-:W-:Y:S01]  /*02a0*/  MOV R9, UR23 ;  /* 0x0000001700097c02 */ /* 0x000fe20008000f00 */
[----:B------:R-:W3:Y:S02]  /*02b0*/  LDG.E R19, desc[UR18][R2.64+-0xc] ;  /* 0xfffff41202137981 */ /* 0x000ee4000c1e1900 */
[----:B------:R-:W-:-:S02]  /*02c0*/  IMAD.WIDE R8, R14, 0x4, R8 ;  /* 0x000000040e087825 */ /* 0x000fc400078e0208 */
[----:B------:R-:W2:Y:S01]  /*02d0*/  LDG.E R22, desc[UR18][R22.64] ;  /* 0x0000001216167981 */ /* 0x000ea2000c1e1900 */
[----:B------:R-:W-:Y:S01]  /*02e0*/  MOV R5, 0x4 ;  /* 0x0000000400057802 */ /* 0x000fe20000000f00 */
[C---:B------:R-:W-:Y:S02]  /*02f0*/  IMAD.WIDE R24, R14.reuse, R25, UR6 ;  /* 0x000000060e187e25 */ /* 0x040fe4000f8e0219 */
[----:B------:R0:W3:Y:S02]  /*0300*/  LDG.E R20, desc[UR18][R8.64] ;  /* 0x0000001208147981 */ /* 0x0000e4000c1e1900 */
[----:B------:R-:W-:Y:S02]  /*0310*/  IMAD.WIDE R10, R14, R11, UR8 ;  /* 0x000000080e0a7e25 */ /* 0x000fe4000f8e020b */
[----:B------:R-:W4:Y:S04]  /*0320*/  LDG.E R18, desc[UR18][R24.64] ;  /* 0x0000001218127981 */ /* 0x000f28000c1e1900 */
[----:B------:R-:W4:Y:S01]  /*0330*/  LDG.E R17, desc[UR18][R2.64+-0x8] ;  /* 0xfffff81202117981 */ /* 0x000f22000c1e1900 */
[----:B0-----:R-:W-:-:S02]  /*0340*/  HFMA2 R9, -RZ, RZ, 0, 2.384185791015625e-07 ;  /* 0x00000004ff097431 */ /* 0x001fc400000001ff */
[----:B------:R-:W-:Y:S01]  /*0350*/  IMAD.MOV.U32 R7, RZ, RZ, 0x4 ;  /* 0x00000004ff077424 */ /* 0x000fe200078e00ff */
[----:B------:R0:W5:Y:S01]  /*0360*/  LDG.E R16, desc[UR18][R10.64] ;  /* 0x000000120a107981 */ /* 0x000162000c1e1900 */
[----:B------:R-:W-:-:S03]  /*0370*/  IMAD.WIDE R4, R14, R5, UR10 ;  /* 0x0000000a0e047e25 */ /* 0x000fc6000f8e0205 */
[----:B------:R-:W5:Y:S01]  /*0380*/  LDG.E R15, desc[UR18][R2.64+-0x4] ;  /* 0xfffffc12020f7981 */ /* 0x000f62000c1e1900 */
[C---:B------:R-:W-:Y:S01]  /*0390*/  IMAD.WIDE R6, R14.reuse, R7, UR12 ;  /* 0x0000000c0e067e25 */ /* 0x040fe2000f8e0207 */
[----:B------:R-:W-:Y:S02]  /*03a0*/  MOV R27, 0x4 ;  /* 0x00000004001b7802 */ /* 0x000fe40000000f00 */
[----:B------:R1:W5:Y:S01]  /*03b0*/  LDG.E R4, desc[UR18][R4.64] ;  /* 0x0000001204047981 */ /* 0x000362000c1e1900 */
[----:B------:R-:W-:-:S03]  /*03c0*/  IMAD.WIDE R8, R14, R9, UR14 ;  /* 0x0000000e0e087e25 */ /* 0x000fc6000f8e0209 */
[----:B------:R-:W5:Y:S01]  /*03d0*/  LDG.E R23, desc[UR18][R2.64] ;  /* 0x0000001202177981 */ /* 0x000f62000c1e1900 */
[----:B0-----:R-:W-:-:S03]  /*03e0*/  IMAD.WIDE R10, R14, R27, UR16 ;  /* 0x000000100e0a7e25 */ /* 0x001fc6000f8e021b */
[----:B------:R-:W5:Y:S04]  /*03f0*/  LDG.E R7, desc[UR18][R6.64] ;  /* 0x0000001206077981 */ /* 0x000f68000c1e1900 */
[----:B------:R-:W5:Y:S04]  /*0400*/  LDG.E R24, desc[UR18][R2.64+0x4] ;  /* 0x0000041202187981 */ /* 0x000f68000c1e1900 */
[----:B------:R-:W5:Y:S04]  /*0410*/  LDG.E R8, desc[UR18][R8.64] ;  /* 0x0000001208087981 */ /* 0x000f68000c1e1900 */
[----:B------:R-:W5:Y:S04]  /*0420*/  LDG.E R25, desc[UR18][R2.64+0x8] ;  /* 0x0000081202197981 */ /* 0x000f68000c1e1900 */
[----:B------:R-:W5:Y:S04]  /*0430*/  LDG.E R10, desc[UR18][R10.64] ;  /* 0x000000120a0a7981 */ /* 0x000f68000c1e1900 */
[----:B------:R0:W5:Y:S01]  /*0440*/  LDG.E R27, desc[UR18][R2.64+0xc] ;  /* 0x00000c12021b7981 */ /* 0x000162000c1e1900 */
[----:B------:R-:W-:-:S04]  /*0450*/  UIADD3 UR5, UPT, UPT, UR5, 0x8, URZ ;  /* 0x0000000805057890 */ /* 0x000fc8000fffe0ff */
[----:B------:R-:W-:Y:S01]  /*0460*/  UISETP.NE.AND UP0, UPT, UR5, URZ, UPT ;  /* 0x000000ff0500728c */ /* 0x000fe2000bf05270 */
[----:B-1----:R-:W-:Y:S02]  /*0470*/  MOV R5, UR20 ;  /* 0x0000001400057c02 */ /* 0x002fe40008000f00 */
[----:B0-----:R-:W-:Y:S02]  /*0480*/  IADD3 R2, P0, PT, R2, 0x20, RZ ;  /* 0x0000002002027810 */ /* 0x001fe40007f1e0ff */
[----:B------:R-:W-:Y:S02]  /*0490*/  LEA R14, R5, R14, 0x3 ;  /* 0x0000000e050e7211 */ /* 0x000fe400078e18ff */
[----:B------:R-:W-:Y:S01]  /*04a0*/  IADD3.X R3, PT, PT, RZ, R3, RZ, P0, !PT ;  /* 0x00000003ff037210 */ /* 0x000fe200007fe4ff */
[----:B--2---:R-:W-:-:S04]  /*04b0*/  IMAD R21, R21, R22, R12 ;  /* 0x0000001615157224 */ /* 0x004fc800078e020c */
[----:B---3--:R-:W-:-:S04]  /*04c0*/  IMAD R19, R19, R20, R21 ;  /* 0x0000001413137224 */ /* 0x008fc800078e0215 */
[----:B----4-:R-:W-:-:S04]  /*04d0*/  IMAD R17, R17, R18, R19 ;  /* 0x0000001211117224 */ /* 0x010fc800078e0213 */
[----:B-----5:R-:W-:-:S04]  /*04e0*/  IMAD R15, R15, R16, R17 ;  /* 0x000000100f0f7224 */ /* 0x020fc800078e0211 */
[----:B------:R-:W-:-:S04]  /*04f0*/  IMAD R4, R23, R4, R15 ;  /* 0x0000000417047224 */ /* 0x000fc800078e020f */
[----:B------:R-:W-:-:S04]  /*0500*/  IMAD R4, R24, R7, R4 ;  /* 0x0000000718047224 */ /* 0x000fc800078e0204 */
[----:B------:R-:W-:-:S04]  /*0510*/  IMAD R4, R25, R8, R4 ;  /* 0x0000000819047224 */ /* 0x000fc800078e0204 */
[----:B------:R-:W-:Y:S01]  /*0520*/  IMAD R12, R27, R10, R4 ;  /* 0x0000000a1b0c7224 */ /* 0x000fe200078e0204 */
[----:B------:R-:W-:Y:S06]  /*0530*/  BRA.U UP0, `(.L_x_1) ;  /* 0xfffffffd003c7547 */ /* 0x000fec000b83ffff */
.L_x_0:
[----:B------:R-:W-:-:S04]  /*0540*/  ULOP3.LUT UR6, UR20, 0x7, URZ, 0xc0, !UPT ;  /* 0x0000000714067892 */ /* 0x000fc8000f8ec0ff */
[----:B------:R-:W-:-:S09]  /*0550*/  UISETP.NE.AND UP0, UPT, UR6, URZ, UPT ;  /* 0x000000ff0600728c */ /* 0x000fd2000bf05270 */
[----:B------:R-:W-:Y:S05]  /*0560*/  BRA.U !UP0, `(.L_x_2) ;  /* 0x0000000508387547 */ /* 0x000fea000b800000 */
[----:B------:R-:W-:Y:S02]  /*0570*/  UISETP.GE.U32.AND UP0, UPT, UR6, 0x4, UPT ;  /* 0x000000040600788c */ /* 0x000fe4000bf06070 */
[----:B------:R-:W-:-:S04]  /*0580*/  ULOP3.LUT UR5, UR20, 0x3, URZ, 0xc0, !UPT ;  /* 0x0000000314057892 */ /* 0x000fc8000f8ec0ff */
[----:B------:R-:W-:-:S03]  /*0590*/  UISETP.NE.AND UP1, UPT, UR5, URZ, UPT ;  /* 0x000000ff0500728c */ /* 0x000fc6000bf25270 */
[----:B------:R-:W-:Y:S08]  /*05a0*/  BRA.U !UP0, `(.L_x_3) ;  /* 0x00000001087c7547 */ /* 0x000ff0000b800000 */
[----:B------:R-:W1:Y:S01]  /*05b0*/  LDC.64 R6, c[0x0][0x388] ;  /* 0x0000e200ff067b82 */ /* 0x000e620000000a00 */
[----:B------:R-:W2:Y:S01]  /*05c0*/  LDCU.64 UR6, c[0x0][0x380] ;  /* 0x00007000ff0677ac */ /* 0x000ea20008000a00 */
[----:B------:R-:W-:Y:S01]  /*05d0*/  IMAD.U32 R9, RZ, RZ, UR4 ;  /* 0x00000004ff097e24 */ /* 0x000fe2000f8e00ff */
[C---:B------:R-:W-:Y:S02]  /*05e0*/  IADD3 R3, PT, PT, R13.reuse, UR4, RZ ;  /* 0x000000040d037c10 */ /* 0x040fe4000fffe0ff */
[----:B------:R-:W-:Y:S01]  /*05f0*/  IADD3 R10, P0, PT, R13, UR4, RZ ;  /* 0x000000040d0a7c10 */ /* 0x000fe2000ff1e0ff */
[----:B------:R-:W-:Y:S01]  /*0600*/  IMAD R9, R9, UR20, R0 ;  /* 0x0000001409097c24 */ /* 0x000fe2000f8e0200 */
[----:B------:R-:W-:Y:S01]  /*0610*/  MOV R11, UR20 ;  /* 0x00000014000b7c02 */ /* 0x000fe20008000f00 */
[----:B------:R-:W3:Y:S01]  /*0620*/  LDC.64 R4, c[0x0][0x380] ;  /* 0x0000e000ff047b82 */ /* 0x000ee20000000a00 */
[----:B------:R-:W-:Y:S01]  /*0630*/  MOV R15, UR20 ;  /* 0x00000014000f7c02 */ /* 0x000fe20008000f00 */
[----:B-1----:R-:W-:Y:S01]  /*0640*/  IMAD.WIDE R6, R9, 0x4, R6 ;  /* 0x0000000409067825 */ /* 0x002fe200078e0206 */
[----:B------:R-:W-:-:S05]  /*0650*/  MOV R9, UR20 ;  /* 0x0000001400097c02 */ /* 0x000fca0008000f00 */
[----:B------:R-:W-:Y:S02]  /*0660*/  IMAD.WIDE R8, R9, 0x4, R6 ;  /* 0x0000000409087825 */ /* 0x000fe400078e0206 */
[----:B0-----:R-:W4:Y:S02]  /*0670*/  LDG.E R6, desc[UR18][R6.64] ;  /* 0x0000001206067981 */ /* 0x001f24000c1e1900 */
[----:B---3--:R-:W-:Y:S01]  /*0680*/  IMAD.WIDE.U32 R4, R3, 0x4, R4 ;  /* 0x0000000403047825 */ /* 0x008fe200078e0004 */
[----:B------:R-:W-:Y:S01]  /*0690*/  IADD3.X R3, PT, PT, RZ, RZ, RZ, P0, !PT ;  /* 0x000000ffff037210 */ /* 0x000fe200007fe4ff */
[----:B------:R-:W3:Y:S01]  /*06a0*/  LDG.E R17, desc[UR18][R8.64] ;  /* 0x0000001208117981 */ /* 0x000ee2000c1e1900 */
[----:B--2---:R-:W-:-:S03]  /*06b0*/  LEA R2, P0, R10, UR6, 0x2 ;  /* 0x000000060a027c11 */ /* 0x004fc6000f8010ff */
[----:B------:R-:W4:Y:S01]  /*06c0*/  LDG.E R5, desc[UR18][R4.64] ;  /* 0x0000001204057981 */ /* 0x000f22000c1e1900 */
[----:B------:R-:W-:Y:S01]  /*06d0*/  LEA.HI.X R3, R10, UR7, R3, 0x2, P0 ;  /* 0x000000070a037c11 */ /* 0x000fe200080f1403 */
[----:B------:R-:W-:-:S04]  /*06e0*/  IMAD.WIDE R10, R11, 0x4, R8 ;  /* 0x000000040b0a7825 */ /* 0x000fc800078e0208 */
[----:B------:R-:W3:Y:S01]  /*06f0*/  LDG.E R16, desc[UR18][R2.64+0x4] ;  /* 0x0000041202107981 */ /* 0x000ee2000c1e1900 */
[----:B------:R-:W-:-:S03]  /*0700*/  IMAD.WIDE R14, R15, 0x4, R10 ;  /* 0x000000040f0e7825 */ /* 0x000fc600078e020a */
[----:B------:R-:W2:Y:S04]  /*0710*/  LDG.E R19, desc[UR18][R10.64] ;  /* 0x000000120a137981 */ /* 0x000ea8000c1e1900 */
[----:B------:R-:W2:Y:S04]  /*0720*/  LDG.E R18, desc[UR18][R2.64+0x8] ;  /* 0x0000081202127981 */ /* 0x000ea8000c1e1900 */
[----:B------:R-:W5:Y:S04]  /*0730*/  LDG.E R20, desc[UR18][R2.64+0xc] ;  /* 0x00000c1202147981 */ /* 0x000f68000c1e1900 */
[----:B------:R-:W5:Y:S01]  /*0740*/  LDG.E R14, desc[UR18][R14.64] ;  /* 0x000000120e0e7981 */ /* 0x000f62000c1e1900 */
[----:B------:R-:W-:Y:S01]  /*0750*/  UIADD3 UR4, UPT, UPT, UR4, 0x4, URZ ;  /* 0x0000000404047890 */ /* 0x000fe2000fffe0ff */
[----:B----4-:R-:W-:-:S04]  /*0760*/  IMAD R5, R5, R6, R12 ;  /* 0x0000000605057224 */ /* 0x010fc800078e020c */
[----:B---3--:R-:W-:-:S04]  /*0770*/  IMAD R5, R16, R17, R5 ;  /* 0x0000001110057224 */ /* 0x008fc800078e0205 */
[----:B--2---:R-:W-:-:S04]  /*0780*/  IMAD R5, R18, R19, R5 ;  /* 0x0000001312057224 */ /* 0x004fc800078e0205 */
[----:B-----5:R-:W-:-:S07]  /*0790*/  IMAD R12, R20, R14, R5 ;  /* 0x0000000e140c7224 */ /* 0x020fce00078e0205 */
.L_x_3:
[----:B------:R-:W-:Y:S05]  /*07a0*/  BRA.U !UP1, `(.L_x_2) ;  /* 0x0000000109a87547 */ /* 0x000fea000b800000 */
[----:B------:R-:W-:Y:S01]  /*07b0*/  UISETP.NE.AND UP0, UPT, UR5, 0x1, UPT ;  /* 0x000000010500788c */ /* 0x000fe2000bf05270 */
[----:B------:R-:W-:Y:S01]  /*07c0*/  MOV R7, UR4 ;  /* 0x0000000400077c02 */ /* 0x000fe20008000f00 */
[----:B------:R-:W-:Y:S02]  /*07d0*/  ULOP3.LUT UR5, UR20, 0x1, URZ, 0xc0, !UPT ;  /* 0x0000000114057892 */ /* 0x000fe4000f8ec0ff */
[----:B------:R-:W-:Y:S02]  /*07e0*/  MOV R15, UR20 ;  /* 0x00000014000f7c02 */ /* 0x000fe40008000f00 */
[----:B------:R-:W-:Y:S01]  /*07f0*/  UISETP.NE.U32.AND UP1, UPT, UR5, 0x1, UPT ;  /* 0x000000010500788c */ /* 0x000fe2000bf25070 */
[----:B------:R-:W-:-:S04]  /*0800*/  PLOP3.LUT P1, PT, PT, PT, UP0, 0x80, 0x8 ;  /* 0x000000000008781c */ /* 0x000fc80003f2f008 */
[----:B------:R-:W1:Y:S01]  /*0810*/  @UP0 LDCU.128 UR8, c[0x0][0x380] ;  /* 0x00007000ff0807ac */ /* 0x000e620008000c00 */
[----:B------:R-:W-:Y:S01]  /*0820*/  PLOP3.LUT P0, PT, PT, PT, UP1, 0x80, 0x8 ;  /* 0x000000000008781c */ /* 0x000fe20003f0f018 */
[----:B------:R-:W2:Y:S04]  /*0830*/  @UP0 LDCU.64 UR6, c[0x0][0x380] ;  /* 0x00007000ff0607ac */ /* 0x000ea80008000a00 */
[----:B------:R-:W3:Y:S03]  /*0840*/  @!UP1 LDCU.128 UR12, c[0x0][0x380] ;  /* 0x00007000ff0c97ac */ /* 0x000ee60008000c00 */
[C---:B------:R-:W-:Y:S02]  /*0850*/  @P1 IADD3 R3, PT, PT, R13.reuse, UR4, RZ ;  /* 0x000000040d031c10 */ /* 0x040fe4000fffe0ff */
[----:B------:R-:W-:Y:S01]  /*0860*/  @P1 IADD3 R6, P2, PT, R13, UR4, RZ ;  /* 0x000000040d061c10 */ /* 0x000fe2000ff5e0ff */
[----:B------:R-:W-:Y:S01]  /*0870*/  @UP0 UIADD3 UR4, UPT, UPT, UR4, 0x2, URZ ;  /* 0x0000000204040890 */ /* 0x000fe2000fffe0ff */
[----:B-1----:R-:W-:Y:S01]  /*0880*/  MOV R11, UR9 ;  /* 0x00000009000b7c02 */ /* 0x002fe20008000f00 */
[----:B------:R-:W-:Y:S01]  /*0890*/  IMAD.U32 R10, RZ, RZ, UR8 ;  /* 0x00000008ff0a7e24 */ /* 0x000fe2000f8e00ff */
[----:B------:R-:W-:-:S02]  /*08a0*/  MOV R4, UR10 ;  /* 0x0000000a00047c02 */ /* 0x000fc40008000f00 */
[----:B------:R-:W-:Y:S01]  /*08b0*/  MOV R5, UR11 ;  /* 0x0000000b00057c02 */ /* 0x000fe20008000f00 */
[----:B------:R-:W-:-:S04]  /*08c0*/  @P1 IMAD.WIDE.U32 R10, R3, 0x4, R10 ;  /* 0x00000004030a1825 */ /* 0x000fc800078e000a */
[----:B------:R-:W-:Y:S01]  /*08d0*/  @P1 IMAD R3, R7, UR20, R0 ;  /* 0x0000001407031c24 */ /* 0x000fe2000f8e0200 */
[----:B------:R-:W-:Y:S01]  /*08e0*/  @P1 IADD3.X R7, PT, PT, RZ, RZ, RZ, P2, !PT ;  /* 0x000000ffff071210 */ /* 0x000fe200017fe4ff */
[----:B------:R-:W-:Y:S01]  /*08f0*/  IMAD.U32 R19, RZ, RZ, UR4 ;  /* 0x00000004ff137e24 */ /* 0x000fe2000f8e00ff */
[C---:B--2---:R-:W-:Y:S01]  /*0900*/  @P1 LEA R2, P2, R6.reuse, UR6, 0x2 ;  /* 0x0000000606021c11 */ /* 0x044fe2000f8410ff */
[----:B------:R-:W-:Y:S01]  /*0910*/  @P1 IMAD.WIDE R4, R3, 0x4, R4 ;  /* 0x0000000403041825 */ /* 0x000fe200078e0204 */
[----:B------:R-:W-:Y:S01]  /*0920*/  @!P0 IADD3 R17, PT, PT, R13, UR4, RZ ;  /* 0x000000040d118c10 */ /* 0x000fe2000fffe0ff */
[----:B0-----:R-:W2:Y:S01]  /*0930*/  @P1 LDG.E R11, desc[UR18][R10.64] ;  /* 0x000000120a0b1981 */ /* 0x001ea2000c1e1900 */
[----:B------:R-:W-:Y:S01]  /*0940*/  @P1 LEA.HI.X R3, R6, UR7, R7, 0x2, P2 ;  /* 0x0000000706031c11 */ /* 0x000fe200090f1407 */
[----:B------:R-:W-:Y:S01]  /*0950*/  @!P0 IMAD R19, R19, UR20, R0 ;  /* 0x0000001413138c24 */ /* 0x000fe2000f8e0200 */
[----:B---3--:R-:W-:Y:S01]  /*0960*/  MOV R6, UR12 ;  /* 0x0000000c00067c02 */ /* 0x008fe20008000f00 */
[----:B------:R-:W-:Y:S01]  /*0970*/  @P1 IMAD.WIDE R14, R15, 0x4, R4 ;  /* 0x000000040f0e1825 */ /* 0x000fe200078e0204 */
[----:B------:R-:W-:Y:S01]  /*0980*/  MOV R7, UR13 ;  /* 0x0000000d00077c02 */ /* 0x000fe20008000f00 */
[----:B------:R-:W2:Y:S01]  /*0990*/  @P1 LDG.E R4, desc[UR18][R4.64] ;  /* 0x0000001204041981 */ /* 0x000ea2000c1e1900 */
[----:B------:R-:W-:-:S02]  /*09a0*/  MOV R8, UR14 ;  /* 0x0000000e00087c02 */ /* 0x000fc40008000f00 */
[----:B------:R-:W-:Y:S01]  /*09b0*/  MOV R9, UR15 ;  /* 0x0000000f00097c02 */ /* 0x000fe20008000f00 */
[----:B------:R-:W-:Y:S01]  /*09c0*/  @!P0 IMAD.WIDE.U32 R6, R17, 0x4, R6 ;  /* 0x0000000411068825 */ /* 0x000fe200078e0006 */
[----:B------:R-:W3:Y:S03]  /*09d0*/  @P1 LDG.E R14, desc[UR18][R14.64] ;  /* 0x000000120e0e1981 */ /* 0x000ee6000c1e1900 */
[----:B------:R-:W-:Y:S01]  /*09e0*/  @!P0 IMAD.WIDE R8, R19, 0x4, R8 ;  /* 0x0000000413088825 */ /* 0x000fe200078e0208 */
[----:B------:R-:W3:Y:S04]  /*09f0*/  @P1 LDG.E R2, desc[UR18][R2.64+0x4] ;  /* 0x0000041202021981 */ /* 0x000ee8000c1e1900 */
[----:B------:R-:W4:Y:S04]  /*0a00*/  @!P0 LDG.E R7, desc[UR18][R6.64] ;  /* 0x0000001206078981 */ /* 0x000f28000c1e1900 */
[----:B------:R-:W4:Y:S01]  /*0a10*/  @!P0 LDG.E R8, desc[UR18][R8.64] ;  /* 0x0000001208088981 */ /* 0x000f22000c1e1900 */
[----:B--2---:R-:W-:-:S04]  /*0a20*/  @P1 IMAD R11, R11, R4, R12 ;  /* 0x000000040b0b1224 */ /* 0x004fc800078e020c */
[----:B---3--:R-:W-:-:S04]  /*0a30*/  @P1 IMAD R12, R2, R14, R11 ;  /* 0x0000000e020c1224 */ /* 0x008fc800078e020b */
[----:B----4-:R-:W-:-:S07]  /*0a40*/  @!P0 IMAD R12, R7, R8, R12 ;  /* 0x00000008070c8224 */ /* 0x010fce00078e020c */
.L_x_2:
[----:B------:R-:W1:Y:S01]  /*0a50*/  LDC.64 R2, c[0x0][0x390] ;  /* 0x0000e400ff027b82 */ /* 0x000e620000000a00 */
[----:B------:R-:W-:-:S05]  /*0a60*/  IADD3 R13, PT, PT, R0, R13, RZ ;  /* 0x0000000d000d7210 */ /* 0x000fca0007ffe0ff */
[----:B-1----:R-:W-:-:S05]  /*0a70*/  IMAD.WIDE R2, R13, 0x4, R2 ;  /* 0x000000040d027825 */ /* 0x002fca00078e0202 */
[----:B0-----:R-:W-:Y:S01]  /*0a80*/  STG.E desc[UR18][R2.64], R12 ;  /* 0x0000000c02007986 */ /* 0x001fe2000c101912 */
[----:B------:R-:W-:Y:S05]  /*0a90*/  EXIT ;  /* 0x000000000000794d */ /* 0x000fea0003800000 */
.L_x_4:
[----:B------:R-:W-:-:S00]  /*0aa0*/  BRA `(.L_x_4) ;  /* 0xfffffffc00fc7947 */ /* 0x000fc0000383ffff */
[----:B------:R-:W-:-:S00]  /*0ab0*/  NOP ;  /* 0x0000000000007918 */ /* 0x000fc00000000000 */
        /* <DEDUP_REMOVED lines=12> */
.L_x_5:


//--------------------- .nv.shared.reserved.0     --------------------------
	.section	.nv.shared.reserved.0,"aw",@nobits
	.weak		__nv_reservedSMEM_offset_0_alias
	.size		__nv_reservedSMEM_offset_0_alias, 0, 64
	.other		__nv_reservedSMEM_offset_0_alias,@"STO_CUDA_RESERVED_SHARED STV_DEFAULT"
__nv_reservedSMEM_offset_0_alias:
	.zero		0
	.zero		64


//--------------------- .nv.constant0._Z20multiplicar_matricesPiS_S_i --------------------------
	.section	.nv.constant0._Z20multiplicar_matricesPiS_S_i,"a",@progbits
	.sectionflags	@""
	.align	4
.nv.constant0._Z20multiplicar_matricesPiS_S_i:
	.zero		924


//--------------------- SYMBOLS --------------------------

	.type		.nv.reservedSmem.offset0,@object
	.size		.nv.reservedSmem.offset0,0x4
